	.headerflags	@"EF_CUDA_TEXMODE_UNIFIED EF_CUDA_64BIT_ADDRESS EF_CUDA_ACCELERATORS EF_CUDA_SM90 EF_CUDA_VIRTUAL_SM(EF_CUDA_SM90)"
	.elftype	@"ET_EXEC"


//--------------------- .nv.info                  --------------------------
	.section	.nv.info,"",@"SHT_CUDA_INFO"
	.align	4


	//----- nvinfo : EIATTR_REGCOUNT
	.align		4
        /*0000*/ 	.byte	0x04, 0x2f
        /*0002*/ 	.short	(.L_1 - .L_0)
	.align		4
.L_0:
        /*0004*/ 	.word	index@(triton_poi_fused__prelu_kernel_add_9)
        /*0008*/ 	.word	0x00000014


	//----- nvinfo : EIATTR_MIN_STACK_SIZE
	.align		4
.L_1:
        /*000c*/ 	.byte	0x04, 0x12
        /*000e*/ 	.short	(.L_3 - .L_2)
	.align		4
.L_2:
        /*0010*/ 	.word	index@(triton_poi_fused__prelu_kernel_add_9)
        /*0014*/ 	.word	0x00000000


	//----- nvinfo : EIATTR_FRAME_SIZE
	.align		4
.L_3:
        /*0018*/ 	.byte	0x04, 0x11
        /*001a*/ 	.short	(.L_5 - .L_4)
	.align		4
.L_4:
        /*001c*/ 	.word	index@(triton_poi_fused__prelu_kernel_add_9)
        /*0020*/ 	.word	0x00000000


	//----- nvinfo : EIATTR_MIN_STACK_SIZE
	.align		4
.L_5:
        /*0024*/ 	.byte	0x04, 0x12
        /*0026*/ 	.short	(.L_7 - .L_6)
	.align		4
.L_6:
        /*0028*/ 	.word	index@(triton_poi_fused__prelu_kernel_add_9)
        /*002c*/ 	.word	0x00000000
.L_7:


//--------------------- .nv.info.triton_poi_fused__prelu_kernel_add_9 --------------------------
	.section	.nv.info.triton_poi_fused__prelu_kernel_add_9,"",@"SHT_CUDA_INFO"
	.sectionflags	@""
	.align	4


	//----- nvinfo : EIATTR_CUDA_API_VERSION
	.align		4
        /*0000*/ 	.byte	0x04, 0x37
        /*0002*/ 	.short	(.L_9 - .L_8)
.L_8:
        /*0004*/ 	.word	0x0000007c


	//----- nvinfo : EIATTR_KPARAM_INFO
	.align		4
.L_9:
        /*0008*/ 	.byte	0x04, 0x17
        /*000a*/ 	.short	(.L_11 - .L_10)
.L_10:
        /*000c*/ 	.word	0x00000000
        /*0010*/ 	.short	0x0004
        /*0012*/ 	.short	0x0020
        /*0014*/ 	.byte	0x00, 0xf0, 0x11, 0x00


	//----- nvinfo : EIATTR_KPARAM_INFO
	.align		4
.L_11:
        /*0018*/ 	.byte	0x04, 0x17
        /*001a*/ 	.short	(.L_13 - .L_12)
.L_12:
        /*001c*/ 	.word	0x00000000
        /*0020*/ 	.short	0x0003
        /*0022*/ 	.short	0x0018
        /*0024*/ 	.byte	0x00, 0xf4, 0x21, 0x00


	//----- nvinfo : EIATTR_KPARAM_INFO
	.align		4
.L_13:
        /*0028*/ 	.byte	0x04, 0x17
        /*002a*/ 	.short	(.L_15 - .L_14)
.L_14:
        /*002c*/ 	.word	0x00000000
        /*0030*/ 	.short	0x0002
        /*0032*/ 	.short	0x0010
        /*0034*/ 	.byte	0x00, 0xf4, 0x21, 0x00


	//----- nvinfo : EIATTR_KPARAM_INFO
	.align		4
.L_15:
        /*0038*/ 	.byte	0x04, 0x17
        /*003a*/ 	.short	(.L_17 - .L_16)
.L_16:
        /*003c*/ 	.word	0x00000000
        /*0040*/ 	.short	0x0001
        /*0042*/ 	.short	0x0008
        /*0044*/ 	.byte	0x00, 0xf4, 0x21, 0x00


	//----- nvinfo : EIATTR_KPARAM_INFO
	.align		4
.L_17:
        /*0048*/ 	.byte	0x04, 0x17
        /*004a*/ 	.short	(.L_19 - .L_18)
.L_18:
        /*004c*/ 	.word	0x00000000
        /*0050*/ 	.short	0x0000
        /*0052*/ 	.short	0x0000
        /*0054*/ 	.byte	0x00, 0xf4, 0x21, 0x00


	//----- nvinfo : EIATTR_SPARSE_MMA_MASK
	.align		4
.L_19:
        /*0058*/ 	.byte	0x03, 0x50
        /*005a*/ 	.short	0x0000


	//----- nvinfo : EIATTR_MAXREG_COUNT
	.align		4
        /*005c*/ 	.byte	0x03, 0x1b
        /*005e*/ 	.short	0x00ff


	//----- nvinfo : EIATTR_EXIT_INSTR_OFFSETS
	.align		4
        /*0060*/ 	.byte	0x04, 0x1c
        /*0062*/ 	.short	(.L_21 - .L_20)


	//   ....[0]....
.L_20:
        /*0064*/ 	.word	0x00000300


	//   ....[1]....
        /*0068*/ 	.word	0x00000320


	//----- nvinfo : EIATTR_REQNTID
	.align		4
.L_21:
        /*006c*/ 	.byte	0x04, 0x10
        /*006e*/ 	.short	(.L_23 - .L_22)
.L_22:
        /*0070*/ 	.word	0x00000080
        /*0074*/ 	.word	0x00000001
        /*0078*/ 	.word	0x00000001


	//----- nvinfo : EIATTR_CBANK_PARAM_SIZE
	.align		4
.L_23:
        /*007c*/ 	.byte	0x03, 0x19
        /*007e*/ 	.short	0x0024


	//----- nvinfo : EIATTR_PARAM_CBANK
	.align		4
        /*0080*/ 	.byte	0x04, 0x0a
        /*0082*/ 	.short	(.L_25 - .L_24)
	.align		4
.L_24:
        /*0084*/ 	.word	index@(.nv.constant0.triton_poi_fused__prelu_kernel_add_9)
        /*0088*/ 	.short	0x0210
        /*008a*/ 	.short	0x0024


	//----- nvinfo : EIATTR_SW_WAR
	.align		4
.L_25:
        /*008c*/ 	.byte	0x04, 0x36
        /*008e*/ 	.short	(.L_27 - .L_26)
.L_26:
        /*0090*/ 	.word	0x00000008
.L_27:


//--------------------- .nv.callgraph             --------------------------
	.section	.nv.callgraph,"",@"SHT_CUDA_CALLGRAPH"
	.align	4
	.sectionentsize	8
	.align		4
        /*0000*/ 	.word	0x00000000
	.align		4
        /*0004*/ 	.word	0xffffffff
	.align		4
        /*0008*/ 	.word	0x00000000
	.align		4
        /*000c*/ 	.word	0xfffffffe
	.align		4
        /*0010*/ 	.word	0x00000000
	.align		4
        /*0014*/ 	.word	0xfffffffd
	.align		4
        /*0018*/ 	.word	0x00000000
	.align		4
        /*001c*/ 	.word	0xfffffffc


//--------------------- .text.triton_poi_fused__prelu_kernel_add_9 --------------------------
	.section	.text.triton_poi_fused__prelu_kernel_add_9,"ax",@progbits
	.align	128
        .global         triton_poi_fused__prelu_kernel_add_9
        .type           triton_poi_fused__prelu_kernel_add_9,@function
        .size           triton_poi_fused__prelu_kernel_add_9,(.L_x_1 - triton_poi_fused__prelu_kernel_add_9)
        .other          triton_poi_fused__prelu_kernel_add_9,@"STO_CUDA_ENTRY STV_DEFAULT"
triton_poi_fused__prelu_kernel_add_9:
.text.triton_poi_fused__prelu_kernel_add_9:
[----:B------:R-:W0:Y:S02]  /*0000*/  LDC R1, c[0x0][0x28] ;  /* 0x00000a00ff017b82 */ /* 0x000e240000000800 */
[----:B------:R-:W1:Y:S01]  /*0010*/  S2R R0, SR_TID.X ;  /* 0x0000000000007919 */ /* 0x000e620000002100 */
[----:B------:R-:W2:Y:S01]  /*0020*/  LDC.64 R8, c[0x0][0x210] ;  /* 0x00008400ff087b82 */ /* 0x000ea20000000a00 */
[----:B------:R-:W-:Y:S01]  /*0030*/  ULDC.64 UR4, c[0x0][0x208] ;  /* 0x0000820000047ab9 */ /* 0x000fe20000000a00 */
[----:B------:R-:W3:Y:S06]  /*0040*/  S2R R3, SR_CTAID.X ;  /* 0x0000000000037919 */ /* 0x000eec0000002500 */
[----:B------:R-:W4:Y:S08]  /*0050*/  LDC.64 R6, c[0x0][0x218] ;  /* 0x00008600ff067b82 */ /* 0x000f300000000a00 */
[----:B------:R-:W5:Y:S01]  /*0060*/  LDC.64 R4, c[0x0][0x220] ;  /* 0x00008800ff047b82 */ /* 0x000f620000000a00 */
[----:B-1----:R-:W-:-:S04]  /*0070*/  SHF.L.U32 R0, R0, 0x1, RZ ;  /* 0x0000000100007819 */ /* 0x002fc800000006ff */
[----:B------:R-:W-:-:S04]  /*0080*/  LOP3.LUT R0, R0, 0xfe, RZ, 0xc0, !PT ;  /* 0x000000fe00007812 */ /* 0x000fc800078ec0ff */
[----:B---3--:R-:W-:-:S04]  /*0090*/  LEA R0, R3, R0, 0x8 ;  /* 0x0000000003007211 */ /* 0x008fc800078e40ff */
[----:B------:R-:W-:Y:S01]  /*00a0*/  IADD3 R10, R0, 0x1, RZ ;  /* 0x00000001000a7810 */ /* 0x000fe20007ffe0ff */
[C---:B------:R-:W-:Y:S01]  /*00b0*/  IMAD.HI R2, R0.reuse, 0x2e8ba2e9, RZ ;  /* 0x2e8ba2e900027827 */ /* 0x040fe200078e02ff */
[----:B------:R-:W-:-:S03]  /*00c0*/  ISETP.GE.AND P2, PT, R0, 0x1600, PT ;  /* 0x000016000000780c */ /* 0x000fc60003f46270 */
[----:B------:R-:W-:Y:S01]  /*00d0*/  IMAD.HI R12, R10, 0x2e8ba2e9, RZ ;  /* 0x2e8ba2e90a0c7827 */ /* 0x000fe200078e02ff */
[----:B------:R-:W-:-:S03]  /*00e0*/  SHF.R.U32.HI R3, RZ, 0x1f, R2 ;  /* 0x0000001fff037819 */ /* 0x000fc60000011602 */
[----:B--2---:R-:W-:Y:S01]  /*00f0*/  IMAD.WIDE R8, R0, 0x4, R8 ;  /* 0x0000000400087825 */ /* 0x004fe200078e0208 */
[----:B------:R-:W-:Y:S02]  /*0100*/  LEA.HI.SX32 R11, R2, R3, 0x1d ;  /* 0x00000003020b7211 */ /* 0x000fe400078feaff */
[----:B------:R-:W-:-:S04]  /*0110*/  SHF.R.U32.HI R3, RZ, 0x1f, R12 ;  /* 0x0000001fff037819 */ /* 0x000fc8000001160c */
[----:B------:R-:W-:Y:S02]  /*0120*/  LEA.HI.SX32 R13, R12, R3, 0x1d ;  /* 0x000000030c0d7211 */ /* 0x000fe400078feaff */
[----:B------:R-:W-:Y:S02]  /*0130*/  CS2R R2, SRZ ;  /* 0x0000000000027805 */ /* 0x000fe4000001ff00 */
[----:B------:R-:W-:Y:S01]  /*0140*/  SHF.R.S32.HI R12, RZ, 0x1f, R11 ;  /* 0x0000001fff0c7819 */ /* 0x000fe2000001140b */
[----:B------:R-:W-:-:S03]  /*0150*/  IMAD R14, R13, -0x2c, R10 ;  /* 0xffffffd40d0e7824 */ /* 0x000fc600078e020a */
[----:B------:R-:W-:Y:S01]  /*0160*/  LEA.HI R12, R12, R11, RZ, 0x5 ;  /* 0x0000000b0c0c7211 */ /* 0x000fe200078f28ff */
[C---:B------:R-:W-:Y:S01]  /*0170*/  IMAD R10, R11.reuse, -0x2c, R0 ;  /* 0xffffffd40b0a7824 */ /* 0x040fe200078e0200 */
[----:B------:R1:W2:Y:S02]  /*0180*/  @!P2 LDG.E.64 R2, desc[UR4][R8.64] ;  /* 0x000000040802a981 */ /* 0x0002a4000c1e1b00 */
[----:B------:R-:W-:Y:S01]  /*0190*/  LOP3.LUT R12, R12, 0xffffffe0, RZ, 0xc0, !PT ;  /* 0xffffffe00c0c7812 */ /* 0x000fe200078ec0ff */
[C---:B------:R-:W-:Y:S02]  /*01a0*/  IMAD R10, R11.reuse, 0x2e, R10 ;  /* 0x0000002e0b0a7824 */ /* 0x040fe400078e020a */
[C---:B------:R-:W-:Y:S02]  /*01b0*/  IMAD R14, R11.reuse, 0x2e, R14 ;  /* 0x0000002e0b0e7824 */ /* 0x040fe400078e020e */
[----:B------:R-:W-:Y:S01]  /*01c0*/  IMAD.IADD R11, R11, 0x1, -R12 ;  /* 0x000000010b0b7824 */ /* 0x000fe200078e0a0c */
[----:B------:R-:W-:-:S02]  /*01d0*/  IADD3 R15, R10, 0x1, RZ ;  /* 0x000000010a0f7810 */ /* 0x000fc40007ffe0ff */
[----:B------:R-:W-:Y:S01]  /*01e0*/  CS2R R12, SRZ ;  /* 0x00000000000c7805 */ /* 0x000fe2000001ff00 */
[----:B------:R-:W-:Y:S01]  /*01f0*/  VIADD R17, R14, 0x1 ;  /* 0x000000010e117836 */ /* 0x000fe20000000000 */
[----:B-1----:R-:W1:Y:S01]  /*0200*/  LDC.64 R8, c[0x0][0x228] ;  /* 0x00008a00ff087b82 */ /* 0x002e620000000a00 */
[----:B----4-:R-:W-:-:S04]  /*0210*/  IMAD.WIDE R6, R11, 0x4, R6 ;  /* 0x000000040b067825 */ /* 0x010fc800078e0206 */
[--C-:B-----5:R-:W-:Y:S01]  /*0220*/  IMAD.WIDE R10, R15, 0x4, R4.reuse ;  /* 0x000000040f0a7825 */ /* 0x120fe200078e0204 */
[----:B------:R-:W-:Y:S01]  /*0230*/  CS2R R14, SRZ ;  /* 0x00000000000e7805 */ /* 0x000fe2000001ff00 */
[----:B------:R-:W3:Y:S02]  /*0240*/  @!P2 LDG.E.EL R13, desc[UR4][R6.64] ;  /* 0x00000004060da981 */ /* 0x000ee4000c2e1900 */
[----:B------:R-:W-:Y:S02]  /*0250*/  IMAD.WIDE R4, R17, 0x4, R4 ;  /* 0x0000000411047825 */ /* 0x000fe400078e0204 */
[----:B------:R-:W4:Y:S04]  /*0260*/  @!P2 LDG.E.EL R12, desc[UR4][R6.64] ;  /* 0x00000004060ca981 */ /* 0x000f28000c2e1900 */
[----:B------:R-:W5:Y:S04]  /*0270*/  @!P2 LDG.E R15, desc[UR4][R10.64] ;  /* 0x000000040a0fa981 */ /* 0x000f68000c1e1900 */
[----:B------:R-:W5:Y:S01]  /*0280*/  @!P2 LDG.E R14, desc[UR4][R4.64] ;  /* 0x00000004040ea981 */ /* 0x000f62000c1e1900 */
[----:B-1----:R-:W-:Y:S01]  /*0290*/  IMAD.WIDE R8, R0, 0x4, R8 ;  /* 0x0000000400087825 */ /* 0x002fe200078e0208 */
[----:B--2---:R-:W-:-:S02]  /*02a0*/  FSETP.GT.AND P0, PT, R2, RZ, PT ;  /* 0x000000ff0200720b */ /* 0x004fc40003f04000 */
[----:B------:R-:W-:-:S11]  /*02b0*/  FSETP.GT.AND P1, PT, R3, RZ, PT ;  /* 0x000000ff0300720b */ /* 0x000fd60003f24000 */
[----:B---3--:R-:W-:Y:S02]  /*02c0*/  @!P0 FMUL R2, R13, R2 ;  /* 0x000000020d028220 */ /* 0x008fe40000400000 */
[----:B----4-:R-:W-:Y:S02]  /*02d0*/  @!P1 FMUL R3, R12, R3 ;  /* 0x000000030c039220 */ /* 0x010fe40000400000 */
[----:B-----5:R-:W-:Y:S02]  /*02e0*/  FADD R2, R2, R15 ;  /* 0x0000000f02027221 */ /* 0x020fe40000000000 */
[----:B------:R-:W-:Y:S01]  /*02f0*/  FADD R3, R3, R14 ;  /* 0x0000000e03037221 */ /* 0x000fe20000000000 */
[----:B------:R-:W-:Y:S06]  /*0300*/  @P2 EXIT ;  /* 0x000000000000294d */ /* 0x000fec0003800000 */
[----:B------:R-:W-:Y:S01]  /*0310*/  STG.E.64 desc[UR4][R8.64], R2 ;  /* 0x0000000208007986 */ /* 0x000fe2000c101b04 */
[----:B------:R-:W-:Y:S05]  /*0320*/  EXIT ;  /* 0x000000000000794d */ /* 0x000fea0003800000 */
.L_x_0:
[----:B------:R-:W-:-:S00]  /*0330*/  BRA `(.L_x_0) ;  /* 0xfffffffc00fc7947 */ /* 0x000fc0000383ffff */
[----:B------:R-:W-:-:S00]  /*0340*/  NOP ;  /* 0x0000000000007918 */ /* 0x000fc00000000000 */
        /* <DEDUP_REMOVED lines=11> */
.L_x_1:


//--------------------- .nv.constant0.triton_poi_fused__prelu_kernel_add_9 --------------------------
	.section	.nv.constant0.triton_poi_fused__prelu_kernel_add_9,"a",@progbits
	.sectionflags	@""
	.align	4
.nv.constant0.triton_poi_fused__prelu_kernel_add_9:
	.zero		564
